	.headerflags	@"EF_CUDA_TEXMODE_UNIFIED EF_CUDA_64BIT_ADDRESS EF_CUDA_ACCELERATORS EF_CUDA_SM90 EF_CUDA_VIRTUAL_SM(EF_CUDA_SM90)"
	.elftype	@"ET_EXEC"


//--------------------- .nv.info                  --------------------------
	.section	.nv.info,"",@"SHT_CUDA_INFO"
	.align	4


	//----- nvinfo : EIATTR_REGCOUNT
	.align		4
        /*0000*/ 	.byte	0x04, 0x2f
        /*0002*/ 	.short	(.L_1 - .L_0)
	.align		4
.L_0:
        /*0004*/ 	.word	index@(triton_poi_fused_add_reflection_pad2d_7)
        /*0008*/ 	.word	0x00000016


	//----- nvinfo : EIATTR_MIN_STACK_SIZE
	.align		4
.L_1:
        /*000c*/ 	.byte	0x04, 0x12
        /*000e*/ 	.short	(.L_3 - .L_2)
	.align		4
.L_2:
        /*0010*/ 	.word	index@(triton_poi_fused_add_reflection_pad2d_7)
        /*0014*/ 	.word	0x00000000


	//----- nvinfo : EIATTR_FRAME_SIZE
	.align		4
.L_3:
        /*0018*/ 	.byte	0x04, 0x11
        /*001a*/ 	.short	(.L_5 - .L_4)
	.align		4
.L_4:
        /*001c*/ 	.word	index@(triton_poi_fused_add_reflection_pad2d_7)
        /*0020*/ 	.word	0x00000000


	//----- nvinfo : EIATTR_MIN_STACK_SIZE
	.align		4
.L_5:
        /*0024*/ 	.byte	0x04, 0x12
        /*0026*/ 	.short	(.L_7 - .L_6)
	.align		4
.L_6:
        /*0028*/ 	.word	index@(triton_poi_fused_add_reflection_pad2d_7)
        /*002c*/ 	.word	0x00000000
.L_7:


//--------------------- .nv.info.triton_poi_fused_add_reflection_pad2d_7 --------------------------
	.section	.nv.info.triton_poi_fused_add_reflection_pad2d_7,"",@"SHT_CUDA_INFO"
	.sectionflags	@""
	.align	4


	//----- nvinfo : EIATTR_CUDA_API_VERSION
	.align		4
        /*0000*/ 	.byte	0x04, 0x37
        /*0002*/ 	.short	(.L_9 - .L_8)
.L_8:
        /*0004*/ 	.word	0x0000007c


	//----- nvinfo : EIATTR_KPARAM_INFO
	.align		4
.L_9:
        /*0008*/ 	.byte	0x04, 0x17
        /*000a*/ 	.short	(.L_11 - .L_10)
.L_10:
        /*000c*/ 	.word	0x00000000
        /*0010*/ 	.short	0x0004
        /*0012*/ 	.short	0x0020
        /*0014*/ 	.byte	0x00, 0xf0, 0x11, 0x00


	//----- nvinfo : EIATTR_KPARAM_INFO
	.align		4
.L_11:
        /*0018*/ 	.byte	0x04, 0x17
        /*001a*/ 	.short	(.L_13 - .L_12)
.L_12:
        /*001c*/ 	.word	0x00000000
        /*0020*/ 	.short	0x0003
        /*0022*/ 	.short	0x0018
        /*0024*/ 	.byte	0x00, 0xf4, 0x21, 0x00


	//----- nvinfo : EIATTR_KPARAM_INFO
	.align		4
.L_13:
        /*0028*/ 	.byte	0x04, 0x17
        /*002a*/ 	.short	(.L_15 - .L_14)
.L_14:
        /*002c*/ 	.word	0x00000000
        /*0030*/ 	.short	0x0002
        /*0032*/ 	.short	0x0010
        /*0034*/ 	.byte	0x00, 0xf4, 0x21, 0x00


	//----- nvinfo : EIATTR_KPARAM_INFO
	.align		4
.L_15:
        /*0038*/ 	.byte	0x04, 0x17
        /*003a*/ 	.short	(.L_17 - .L_16)
.L_16:
        /*003c*/ 	.word	0x00000000
        /*0040*/ 	.short	0x0001
        /*0042*/ 	.short	0x0008
        /*0044*/ 	.byte	0x00, 0xf4, 0x21, 0x00


	//----- nvinfo : EIATTR_KPARAM_INFO
	.align		4
.L_17:
        /*0048*/ 	.byte	0x04, 0x17
        /*004a*/ 	.short	(.L_19 - .L_18)
.L_18:
        /*004c*/ 	.word	0x00000000
        /*0050*/ 	.short	0x0000
        /*0052*/ 	.short	0x0000
        /*0054*/ 	.byte	0x00, 0xf4, 0x21, 0x00


	//----- nvinfo : EIATTR_SPARSE_MMA_MASK
	.align		4
.L_19:
        /*0058*/ 	.byte	0x03, 0x50
        /*005a*/ 	.short	0x0000


	//----- nvinfo : EIATTR_MAXREG_COUNT
	.align		4
        /*005c*/ 	.byte	0x03, 0x1b
        /*005e*/ 	.short	0x00ff


	//----- nvinfo : EIATTR_EXIT_INSTR_OFFSETS
	.align		4
        /*0060*/ 	.byte	0x04, 0x1c
        /*0062*/ 	.short	(.L_21 - .L_20)


	//   ....[0]....
.L_20:
        /*0064*/ 	.word	0x00000420


	//   ....[1]....
        /*0068*/ 	.word	0x00000440


	//----- nvinfo : EIATTR_REQNTID
	.align		4
.L_21:
        /*006c*/ 	.byte	0x04, 0x10
        /*006e*/ 	.short	(.L_23 - .L_22)
.L_22:
        /*0070*/ 	.word	0x00000080
        /*0074*/ 	.word	0x00000001
        /*0078*/ 	.word	0x00000001


	//----- nvinfo : EIATTR_CBANK_PARAM_SIZE
	.align		4
.L_23:
        /*007c*/ 	.byte	0x03, 0x19
        /*007e*/ 	.short	0x0024


	//----- nvinfo : EIATTR_PARAM_CBANK
	.align		4
        /*0080*/ 	.byte	0x04, 0x0a
        /*0082*/ 	.short	(.L_25 - .L_24)
	.align		4
.L_24:
        /*0084*/ 	.word	index@(.nv.constant0.triton_poi_fused_add_reflection_pad2d_7)
        /*0088*/ 	.short	0x0210
        /*008a*/ 	.short	0x0024


	//----- nvinfo : EIATTR_SW_WAR
	.align		4
.L_25:
        /*008c*/ 	.byte	0x04, 0x36
        /*008e*/ 	.short	(.L_27 - .L_26)
.L_26:
        /*0090*/ 	.word	0x00000008
.L_27:


//--------------------- .nv.callgraph             --------------------------
	.section	.nv.callgraph,"",@"SHT_CUDA_CALLGRAPH"
	.align	4
	.sectionentsize	8
	.align		4
        /*0000*/ 	.word	0x00000000
	.align		4
        /*0004*/ 	.word	0xffffffff
	.align		4
        /*0008*/ 	.word	0x00000000
	.align		4
        /*000c*/ 	.word	0xfffffffe
	.align		4
        /*0010*/ 	.word	0x00000000
	.align		4
        /*0014*/ 	.word	0xfffffffd
	.align		4
        /*0018*/ 	.word	0x00000000
	.align		4
        /*001c*/ 	.word	0xfffffffc


//--------------------- .text.triton_poi_fused_add_reflection_pad2d_7 --------------------------
	.section	.text.triton_poi_fused_add_reflection_pad2d_7,"ax",@progbits
	.align	128
        .global         triton_poi_fused_add_reflection_pad2d_7
        .type           triton_poi_fused_add_reflection_pad2d_7,@function
        .size           triton_poi_fused_add_reflection_pad2d_7,(.L_x_1 - triton_poi_fused_add_reflection_pad2d_7)
        .other          triton_poi_fused_add_reflection_pad2d_7,@"STO_CUDA_ENTRY STV_DEFAULT"
triton_poi_fused_add_reflection_pad2d_7:
.text.triton_poi_fused_add_reflection_pad2d_7:
[----:B------:R-:W0:Y:S02]  /*0000*/  LDC R1, c[0x0][0x28] ;  /* 0x00000a00ff017b82 */ /* 0x000e240000000800 */
[----:B------:R-:W1:Y:S01]  /*0010*/  S2R R0, SR_TID.X ;  /* 0x0000000000007919 */ /* 0x000e620000002100 */
[----:B------:R-:W-:Y:S01]  /*0020*/  ULDC.64 UR4, c[0x0][0x208] ;  /* 0x0000820000047ab9 */ /* 0x000fe20000000a00 */
[----:B------:R-:W2:Y:S01]  /*0030*/  S2R R3, SR_CTAID.X ;  /* 0x0000000000037919 */ /* 0x000ea20000002500 */
[----:B-1----:R-:W-:-:S04]  /*0040*/  SHF.L.U32 R0, R0, 0x1, RZ ;  /* 0x0000000100007819 */ /* 0x002fc800000006ff */
[----:B------:R-:W-:-:S04]  /*0050*/  LOP3.LUT R0, R0, 0xfe, RZ, 0xc0, !PT ;  /* 0x000000fe00007812 */ /* 0x000fc800078ec0ff */
[----:B--2---:R-:W-:-:S04]  /*0060*/  LEA R0, R3, R0, 0x8 ;  /* 0x0000000003007211 */ /* 0x004fc800078e40ff */
[C---:B------:R-:W-:Y:S01]  /*0070*/  ISETP.GE.AND P0, PT, R0.reuse, 0x2400, PT ;  /* 0x000024000000780c */ /* 0x040fe20003f06270 */
[----:B------:R-:W-:-:S05]  /*0080*/  IMAD.HI R2, R0, 0x2aaaaaab, RZ ;  /* 0x2aaaaaab00027827 */ /* 0x000fca00078e02ff */
[----:B------:R-:W-:Y:S01]  /*0090*/  LEA.HI R4, R2, R2, RZ, 0x1 ;  /* 0x0000000202047211 */ /* 0x000fe200078f08ff */
[----:B------:R-:W-:-:S04]  /*00a0*/  VIADD R2, R0, 0x1 ;  /* 0x0000000100027836 */ /* 0x000fc80000000000 */
[----:B------:R-:W-:-:S04]  /*00b0*/  IMAD.HI R5, R4, 0x2aaaaaab, RZ ;  /* 0x2aaaaaab04057827 */ /* 0x000fc800078e02ff */
[----:B------:R-:W-:Y:S01]  /*00c0*/  IMAD.HI R3, R2, 0x2aaaaaab, RZ ;  /* 0x2aaaaaab02037827 */ /* 0x000fe200078e02ff */
[----:B------:R-:W-:-:S03]  /*00d0*/  LEA.HI R6, R5, R5, RZ, 0x1 ;  /* 0x0000000505067211 */ /* 0x000fc600078f08ff */
[----:B------:R-:W-:Y:S01]  /*00e0*/  IMAD R7, R4, 0x6, RZ ;  /* 0x0000000604077824 */ /* 0x000fe200078e02ff */
[----:B------:R-:W-:Y:S01]  /*00f0*/  LEA.HI R3, R3, R3, RZ, 0x1 ;  /* 0x0000000303037211 */ /* 0x000fe200078f08ff */
[----:B------:R-:W-:-:S03]  /*0100*/  IMAD.HI R5, R0, 0x38e38e39, RZ ;  /* 0x38e38e3900057827 */ /* 0x000fc600078e02ff */
[----:B------:R-:W-:Y:S01]  /*0110*/  LOP3.LUT R9, RZ, R7, RZ, 0x33, !PT ;  /* 0x00000007ff097212 */ /* 0x000fe200078e33ff */
[----:B------:R-:W-:Y:S01]  /*0120*/  IMAD R7, R6, 0x6, RZ ;  /* 0x0000000606077824 */ /* 0x000fe200078e02ff */
[----:B------:R-:W-:Y:S01]  /*0130*/  SHF.R.U32.HI R6, RZ, 0x1f, R5 ;  /* 0x0000001fff067819 */ /* 0x000fe20000011605 */
[----:B------:R-:W-:Y:S01]  /*0140*/  IMAD R3, R3, 0x6, RZ ;  /* 0x0000000603037824 */ /* 0x000fe200078e02ff */
[----:B------:R-:W-:Y:S02]  /*0150*/  IADD3 R9, R0, R9, RZ ;  /* 0x0000000900097210 */ /* 0x000fe40007ffe0ff */
[----:B------:R-:W-:Y:S02]  /*0160*/  LOP3.LUT R7, RZ, R7, RZ, 0x33, !PT ;  /* 0x00000007ff077212 */ /* 0x000fe400078e33ff */
[----:B------:R-:W-:Y:S02]  /*0170*/  LOP3.LUT R3, RZ, R3, RZ, 0x33, !PT ;  /* 0x00000003ff037212 */ /* 0x000fe400078e33ff */
[----:B------:R-:W-:Y:S01]  /*0180*/  IABS R9, R9 ;  /* 0x0000000900097213 */ /* 0x000fe20000000000 */
[----:B------:R-:W-:Y:S01]  /*0190*/  IMAD.IADD R7, R4, 0x1, R7 ;  /* 0x0000000104077824 */ /* 0x000fe200078e0207 */
[----:B------:R-:W-:-:S02]  /*01a0*/  IADD3 R4, R2, R3, RZ ;  /* 0x0000000302047210 */ /* 0x000fc40007ffe0ff */
[----:B------:R-:W-:Y:S01]  /*01b0*/  LEA.HI R8, R5, R6, RZ, 0x1d ;  /* 0x0000000605087211 */ /* 0x000fe200078fe8ff */
[----:B------:R-:W1:Y:S01]  /*01c0*/  LDC.64 R2, c[0x0][0x210] ;  /* 0x00008400ff027b82 */ /* 0x000e620000000a00 */
[----:B------:R-:W-:Y:S01]  /*01d0*/  IABS R10, R7 ;  /* 0x00000007000a7213 */ /* 0x000fe20000000000 */
[----:B------:R-:W-:Y:S01]  /*01e0*/  VIADD R9, R9, 0xfffffffd ;  /* 0xfffffffd09097836 */ /* 0x000fe20000000000 */
[----:B------:R-:W-:Y:S02]  /*01f0*/  IABS R11, R4 ;  /* 0x00000004000b7213 */ /* 0x000fe40000000000 */
[----:B------:R-:W-:Y:S02]  /*0200*/  IADD3 R10, R10, -0x3, RZ ;  /* 0xfffffffd0a0a7810 */ /* 0x000fe40007ffe0ff */
[----:B------:R-:W-:Y:S01]  /*0210*/  IABS R12, R9 ;  /* 0x00000009000c7213 */ /* 0x000fe20000000000 */
[----:B------:R-:W2:Y:S01]  /*0220*/  LDC.64 R6, c[0x0][0x218] ;  /* 0x00008600ff067b82 */ /* 0x000ea20000000a00 */
[----:B------:R-:W-:Y:S01]  /*0230*/  LEA R9, R8, 0xf, 0x4 ;  /* 0x0000000f08097811 */ /* 0x000fe200078e20ff */
[----:B------:R-:W-:Y:S01]  /*0240*/  VIADD R8, R11, 0xfffffffd ;  /* 0xfffffffd0b087836 */ /* 0x000fe20000000000 */
[----:B------:R-:W-:-:S04]  /*0250*/  IABS R11, R10 ;  /* 0x0000000a000b7213 */ /* 0x000fc80000000000 */
[----:B------:R-:W-:Y:S01]  /*0260*/  IABS R10, R8 ;  /* 0x00000008000a7213 */ /* 0x000fe20000000000 */
[----:B------:R-:W3:Y:S01]  /*0270*/  LDC.64 R4, c[0x0][0x220] ;  /* 0x00008800ff047b82 */ /* 0x000ee20000000a00 */
[----:B------:R-:W-:-:S03]  /*0280*/  IADD3 R8, R9, -R12, RZ ;  /* 0x8000000c09087210 */ /* 0x000fc60007ffe0ff */
[----:B------:R-:W-:Y:S01]  /*0290*/  IMAD.IADD R9, R9, 0x1, -R10 ;  /* 0x0000000109097824 */ /* 0x000fe200078e0a0a */
[----:B------:R-:W-:Y:S01]  /*02a0*/  HFMA2.MMA R10, -RZ, RZ, 0, 0 ;  /* 0x00000000ff0a7435 */ /* 0x000fe200000001ff */
[C---:B------:R-:W-:Y:S02]  /*02b0*/  IMAD R15, R11.reuse, -0x4, R8 ;  /* 0xfffffffc0b0f7824 */ /* 0x040fe400078e0208 */
[----:B------:R-:W-:Y:S02]  /*02c0*/  IMAD R11, R11, -0x4, R9 ;  /* 0xfffffffc0b0b7824 */ /* 0x000fe400078e0209 */
[----:B-1----:R-:W-:Y:S01]  /*02d0*/  IMAD.WIDE R8, R15, 0x4, R2 ;  /* 0x000000040f087825 */ /* 0x002fe200078e0202 */
[----:B------:R-:W-:-:S03]  /*02e0*/  CS2R R18, SRZ ;  /* 0x0000000000127805 */ /* 0x000fc6000001ff00 */
[----:B------:R-:W-:-:S04]  /*02f0*/  IMAD.WIDE R2, R11, 0x4, R2 ;  /* 0x000000040b027825 */ /* 0x000fc800078e0202 */
[----:B--2---:R-:W-:-:S04]  /*0300*/  IMAD.WIDE R12, R15, 0x4, R6 ;  /* 0x000000040f0c7825 */ /* 0x004fc800078e0206 */
[----:B------:R-:W-:Y:S01]  /*0310*/  IMAD.WIDE R6, R11, 0x4, R6 ;  /* 0x000000040b067825 */ /* 0x000fe200078e0206 */
[----:B------:R-:W-:Y:S01]  /*0320*/  CS2R R16, SRZ ;  /* 0x0000000000107805 */ /* 0x000fe2000001ff00 */
[----:B------:R1:W2:Y:S02]  /*0330*/  @!P0 LDG.E.EL R10, desc[UR4][R12.64] ;  /* 0x000000040c0a8981 */ /* 0x0002a4000c2e1900 */
[--C-:B---3--:R-:W-:Y:S02]  /*0340*/  IMAD.WIDE R14, R15, 0x4, R4.reuse ;  /* 0x000000040f0e7825 */ /* 0x108fe400078e0204 */
[----:B------:R-:W3:Y:S02]  /*0350*/  @!P0 LDG.E.EL R18, desc[UR4][R6.64] ;  /* 0x0000000406128981 */ /* 0x000ee4000c2e1900 */
[----:B------:R-:W-:Y:S02]  /*0360*/  IMAD.WIDE R4, R11, 0x4, R4 ;  /* 0x000000040b047825 */ /* 0x000fe400078e0204 */
[----:B------:R-:W2:Y:S02]  /*0370*/  @!P0 LDG.E.EL R19, desc[UR4][R14.64] ;  /* 0x000000040e138981 */ /* 0x000ea4000c2e1900 */
[----:B------:R-:W-:Y:S01]  /*0380*/  IMAD.MOV.U32 R11, RZ, RZ, RZ ;  /* 0x000000ffff0b7224 */ /* 0x000fe200078e00ff */
[----:B-1----:R-:W1:Y:S01]  /*0390*/  LDC.64 R12, c[0x0][0x228] ;  /* 0x00008a00ff0c7b82 */ /* 0x002e620000000a00 */
[----:B------:R-:W4:Y:S04]  /*03a0*/  @!P0 LDG.E.EL R16, desc[UR4][R8.64] ;  /* 0x0000000408108981 */ /* 0x000f28000c2e1900 */
[----:B------:R-:W3:Y:S04]  /*03b0*/  @!P0 LDG.E.EL R11, desc[UR4][R4.64] ;  /* 0x00000004040b8981 */ /* 0x000ee8000c2e1900 */
[----:B------:R-:W5:Y:S01]  /*03c0*/  @!P0 LDG.E.EL R17, desc[UR4][R2.64] ;  /* 0x0000000402118981 */ /* 0x000f62000c2e1900 */
[----:B--2---:R-:W-:-:S04]  /*03d0*/  FADD R19, R19, R10 ;  /* 0x0000000a13137221 */ /* 0x004fc80000000000 */
[----:B----4-:R-:W-:Y:S01]  /*03e0*/  FADD R16, R19, R16 ;  /* 0x0000001013107221 */ /* 0x010fe20000000000 */
[----:B---3--:R-:W-:Y:S01]  /*03f0*/  FADD R18, R11, R18 ;  /* 0x000000120b127221 */ /* 0x008fe20000000000 */
[----:B-1----:R-:W-:-:S04]  /*0400*/  IMAD.WIDE R10, R0, 0x4, R12 ;  /* 0x00000004000a7825 */ /* 0x002fc800078e020c */
[----:B-----5:R-:W-:Y:S01]  /*0410*/  FADD R17, R18, R17 ;  /* 0x0000001112117221 */ /* 0x020fe20000000000 */
[----:B------:R-:W-:Y:S06]  /*0420*/  @P0 EXIT ;  /* 0x000000000000094d */ /* 0x000fec0003800000 */
[----:B------:R-:W-:Y:S01]  /*0430*/  STG.E.64 desc[UR4][R10.64], R16 ;  /* 0x000000100a007986 */ /* 0x000fe2000c101b04 */
[----:B------:R-:W-:Y:S05]  /*0440*/  EXIT ;  /* 0x000000000000794d */ /* 0x000fea0003800000 */
.L_x_0:
[----:B------:R-:W-:-:S00]  /*0450*/  BRA `(.L_x_0) ;  /* 0xfffffffc00fc7947 */ /* 0x000fc0000383ffff */
[----:B------:R-:W-:-:S00]  /*0460*/  NOP ;  /* 0x0000000000007918 */ /* 0x000fc00000000000 */
        /* <DEDUP_REMOVED lines=9> */
.L_x_1:


//--------------------- .nv.constant0.triton_poi_fused_add_reflection_pad2d_7 --------------------------
	.section	.nv.constant0.triton_poi_fused_add_reflection_pad2d_7,"a",@progbits
	.sectionflags	@""
	.align	4
.nv.constant0.triton_poi_fused_add_reflection_pad2d_7:
	.zero		564
